//
// Generated by NVIDIA NVVM Compiler
//
// Compiler Build ID: CL-36424714
// Cuda compilation tools, release 13.0, V13.0.88
// Based on NVVM 20.0.0
//

.version 9.0
.target sm_100
.address_size 64

	// .globl	VecAdd_kernel

.visible .entry VecAdd_kernel(
	.param .u64 .ptr .align 1 VecAdd_kernel_param_0,
	.param .u64 .ptr .align 1 VecAdd_kernel_param_1,
	.param .u64 .ptr .align 1 VecAdd_kernel_param_2,
	.param .u32 VecAdd_kernel_param_3
)
{
	.reg .pred 	%p<2>;
	.reg .b32 	%r<6>;
	.reg .b64 	%rd<11>;
	.reg .b64 	%fd<4>;

	ld.param.u64 	%rd1, [VecAdd_kernel_param_0];
	ld.param.u64 	%rd2, [VecAdd_kernel_param_1];
	ld.param.u64 	%rd3, [VecAdd_kernel_param_2];
	ld.param.u32 	%r2, [VecAdd_kernel_param_3];
	mov.u32 	%r3, %ntid.x;
	mov.u32 	%r4, %ctaid.x;
	mov.u32 	%r5, %tid.x;
	mad.lo.s32 	%r1, %r3, %r4, %r5;
	setp.ge.s32 	%p1, %r1, %r2;
	@%p1 bra 	$L__BB0_2;
	cvta.to.global.u64 	%rd4, %rd1;
	cvta.to.global.u64 	%rd5, %rd2;
	cvta.to.global.u64 	%rd6, %rd3;
	mul.wide.s32 	%rd7, %r1, 8;
	add.s64 	%rd8, %rd4, %rd7;
	ld.global.f64 	%fd1, [%rd8];
	add.s64 	%rd9, %rd5, %rd7;
	ld.global.f64 	%fd2, [%rd9];
	add.f64 	%fd3, %fd1, %fd2;
	add.s64 	%rd10, %rd6, %rd7;
	st.global.f64 	[%rd10], %fd3;
$L__BB0_2:
	ret;

}


// ===== COMPILED SASS (sm_100) =====

	.target	sm_100

	.elftype	@"ET_EXEC"


//--------------------- .note.nv.tkinfo           --------------------------
	.section	.note.nv.tkinfo,"",@"SHT_NOTE"
	.sectionflags	@"SHF_NOTE_NV_TKINFO"
	.tkinfo
        /*0018*/ 	.word	0x00000002
        /*0030*/ 	.string	""
        /*0030*/ 	.string	"ptxas"
        /*0030*/ 	.string	"Cuda compilation tools, release 13.0, V13.0.88"
        /*0030*/ 	.string	"Build cuda_13.0.r13.0/compiler.36424714_0"
        /*0030*/ 	.string	"-arch sm_100 -m 64 "



//--------------------- .note.nv.cuinfo           --------------------------
	.section	.note.nv.cuinfo,"",@"SHT_NOTE"
	.sectionflags	@"SHF_NOTE_NV_CUINFO"
        /*0018*/ 	.short	0x0002
        /*001a*/ 	.short	0x0064
        /*001c*/ 	.short	0x0082
	.zero		2


//--------------------- .nv.info                  --------------------------
	.section	.nv.info,"",@"SHT_CUDA_INFO"
	.align	4


	//----- nvinfo : EIATTR_REGCOUNT
	.align		4
        /*0000*/ 	.byte	0x04, 0x2f
        /*0002*/ 	.short	(.L_1 - .L_0)
	.align		4
.L_0:
        /*0004*/ 	.word	index@(VecAdd_kernel)
        /*0008*/ 	.word	0x0000000e


	//----- nvinfo : EIATTR_FRAME_SIZE
	.align		4
.L_1:
        /*000c*/ 	.byte	0x04, 0x11
        /*000e*/ 	.short	(.L_3 - .L_2)
	.align		4
.L_2:
        /*0010*/ 	.word	index@(VecAdd_kernel)
        /*0014*/ 	.word	0x00000000


	//----- nvinfo : EIATTR_MIN_STACK_SIZE
	.align		4
.L_3:
        /*0018*/ 	.byte	0x04, 0x12
        /*001a*/ 	.short	(.L_5 - .L_4)
	.align		4
.L_4:
        /*001c*/ 	.word	index@(VecAdd_kernel)
        /*0020*/ 	.word	0x00000000
.L_5:


//--------------------- .nv.compat                --------------------------
	.section	.nv.compat,"",@"SHT_CUDA_COMPAT_INFO"
	.align	4
        /*0000*/ 	.byte	0x02, 0x09, 0x00, 0x00, 0x02, 0x02, 0x01, 0x00, 0x02, 0x05, 0x05, 0x00, 0x03, 0x07, 0x01, 0x01
        /*0010*/ 	.byte	0x02, 0x03, 0x00, 0x00, 0x02, 0x06, 0x01, 0x00, 0x04, 0x0b, 0x08, 0x00, 0x01, 0x00, 0x00, 0x00
        /*0020*/ 	.byte	0x00, 0x00, 0x00, 0x00


//--------------------- .nv.info.VecAdd_kernel    --------------------------
	.section	.nv.info.VecAdd_kernel,"",@"SHT_CUDA_INFO"
	.sectionflags	@""
	.align	4


	//----- nvinfo : EIATTR_CUDA_API_VERSION
	.align		4
        /*0000*/ 	.byte	0x04, 0x37
        /*0002*/ 	.short	(.L_7 - .L_6)
.L_6:
        /*0004*/ 	.word	0x00000082


	//----- nvinfo : EIATTR_KPARAM_INFO
	.align		4
.L_7:
        /*0008*/ 	.byte	0x04, 0x17
        /*000a*/ 	.short	(.L_9 - .L_8)
.L_8:
        /*000c*/ 	.word	0x00000000
        /*0010*/ 	.short	0x0003
        /*0012*/ 	.short	0x0018
        /*0014*/ 	.byte	0x00, 0xf0, 0x11, 0x00


	//----- nvinfo : EIATTR_KPARAM_INFO
	.align		4
.L_9:
        /*0018*/ 	.byte	0x04, 0x17
        /*001a*/ 	.short	(.L_11 - .L_10)
.L_10:
        /*001c*/ 	.word	0x00000000
        /*0020*/ 	.short	0x0002
        /*0022*/ 	.short	0x0010
        /*0024*/ 	.byte	0x00, 0xf5, 0x21, 0x00


	//----- nvinfo : EIATTR_KPARAM_INFO
	.align		4
.L_11:
        /*0028*/ 	.byte	0x04, 0x17
        /*002a*/ 	.short	(.L_13 - .L_12)
.L_12:
        /*002c*/ 	.word	0x00000000
        /*0030*/ 	.short	0x0001
        /*0032*/ 	.short	0x0008
        /*0034*/ 	.byte	0x00, 0xf5, 0x21, 0x00


	//----- nvinfo : EIATTR_KPARAM_INFO
	.align		4
.L_13:
        /*0038*/ 	.byte	0x04, 0x17
        /*003a*/ 	.short	(.L_15 - .L_14)
.L_14:
        /*003c*/ 	.word	0x00000000
        /*0040*/ 	.short	0x0000
        /*0042*/ 	.short	0x0000
        /*0044*/ 	.byte	0x00, 0xf5, 0x21, 0x00


	//----- nvinfo : EIATTR_SPARSE_MMA_MASK
	.align		4
.L_15:
        /*0048*/ 	.byte	0x03, 0x50
        /*004a*/ 	.short	0x0000


	//----- nvinfo : EIATTR_MAXREG_COUNT
	.align		4
        /*004c*/ 	.byte	0x03, 0x1b
        /*004e*/ 	.short	0x00ff


	//----- nvinfo : EIATTR_MERCURY_ISA_VERSION
	.align		4
        /*0050*/ 	.byte	0x03, 0x5f
        /*0052*/ 	.short	0x0101


	//----- nvinfo : EIATTR_VRC_CTA_INIT_COUNT
	.align		4
        /*0054*/ 	.byte	0x02, 0x4a
	.zero		1
	.zero		1


	//----- nvinfo : EIATTR_EXIT_INSTR_OFFSETS
	.align		4
        /*0058*/ 	.byte	0x04, 0x1c
        /*005a*/ 	.short	(.L_17 - .L_16)


	//   ....[0]....
.L_16:
        /*005c*/ 	.word	0x00000070


	//   ....[1]....
        /*0060*/ 	.word	0x00000130


	//----- nvinfo : EIATTR_CBANK_PARAM_SIZE
	.align		4
.L_17:
        /*0064*/ 	.byte	0x03, 0x19
        /*0066*/ 	.short	0x001c


	//----- nvinfo : EIATTR_PARAM_CBANK
	.align		4
        /*0068*/ 	.byte	0x04, 0x0a
        /*006a*/ 	.short	(.L_19 - .L_18)
	.align		4
.L_18:
        /*006c*/ 	.word	index@(.nv.constant0.VecAdd_kernel)
        /*0070*/ 	.short	0x0380
        /*0072*/ 	.short	0x001c


	//----- nvinfo : EIATTR_SW_WAR
	.align		4
.L_19:
        /*0074*/ 	.byte	0x04, 0x36
        /*0076*/ 	.short	(.L_21 - .L_20)
.L_20:
        /*0078*/ 	.word	0x00000008
.L_21:


//--------------------- .nv.callgraph             --------------------------
	.section	.nv.callgraph,"",@"SHT_CUDA_CALLGRAPH"
	.align	4
	.sectionentsize	8
	.align		4
        /*0000*/ 	.word	0x00000000
	.align		4
        /*0004*/ 	.word	0xffffffff
	.align		4
        /*0008*/ 	.word	0x00000000
	.align		4
        /*000c*/ 	.word	0xfffffffe
	.align		4
        /*0010*/ 	.word	0x00000000
	.align		4
        /*0014*/ 	.word	0xfffffffd
	.align		4
        /*0018*/ 	.word	0x00000000
	.align		4
        /*001c*/ 	.word	0xfffffffc


//--------------------- .text.VecAdd_kernel       --------------------------
	.section	.text.VecAdd_kernel,"ax",@progbits
	.align	128
        .global         VecAdd_kernel
        .type           VecAdd_kernel,@function
        .size           VecAdd_kernel,(.L_x_1 - VecAdd_kernel)
        .other          VecAdd_kernel,@"STO_CUDA_ENTRY STV_DEFAULT"
VecAdd_kernel:
.text.VecAdd_kernel:
[----:B------:R-:W-:Y:S01]  /*0000*/  LDC R1, c[0x0][0x37c] ;  /* 0x0000df00ff017b82 */ /* 0x000fe20000000800 */
[----:B------:R-:W0:Y:S01]  /*0010*/  S2R R11, SR_CTAID.X ;  /* 0x00000000000b7919 */ /* 0x000e220000002500 */
[----:B------:R-:W0:Y:S01]  /*0020*/  LDCU UR4, c[0x0][0x360] ;  /* 0x00006c00ff0477ac */ /* 0x000e220008000800 */
[----:B------:R-:W0:Y:S01]  /*0030*/  S2R R0, SR_TID.X ;  /* 0x0000000000007919 */ /* 0x000e220000002100 */
[----:B------:R-:W1:Y:S01]  /*0040*/  LDCU UR5, c[0x0][0x398] ;  /* 0x00007300ff0577ac */ /* 0x000e620008000800 */
[----:B0-----:R-:W-:-:S05]  /*0050*/  IMAD R11, R11, UR4, R0 ;  /* 0x000000040b0b7c24 */ /* 0x001fca000f8e0200 */
[----:B-1----:R-:W-:-:S13]  /*0060*/  ISETP.GE.AND P0, PT, R11, UR5, PT ;  /* 0x000000050b007c0c */ /* 0x002fda000bf06270 */
[----:B------:R-:W-:Y:S05]  /*0070*/  @P0 EXIT ;  /* 0x000000000000094d */ /* 0x000fea0003800000 */
[----:B------:R-:W0:Y:S01]  /*0080*/  LDC.64 R2, c[0x0][0x380] ;  /* 0x0000e000ff027b82 */ /* 0x000e220000000a00 */
[----:B------:R-:W1:Y:S07]  /*0090*/  LDCU.64 UR4, c[0x0][0x358] ;  /* 0x00006b00ff0477ac */ /* 0x000e6e0008000a00 */
[----:B------:R-:W2:Y:S08]  /*00a0*/  LDC.64 R4, c[0x0][0x388] ;  /* 0x0000e200ff047b82 */ /* 0x000eb00000000a00 */
[----:B------:R-:W3:Y:S01]  /*00b0*/  LDC.64 R8, c[0x0][0x390] ;  /* 0x0000e400ff087b82 */ /* 0x000ee20000000a00 */
[----:B0-----:R-:W-:-:S06]  /*00c0*/  IMAD.WIDE R2, R11, 0x8, R2 ;  /* 0x000000080b027825 */ /* 0x001fcc00078e0202 */
[----:B-1----:R-:W4:Y:S01]  /*00d0*/  LDG.E.64 R2, desc[UR4][R2.64] ;  /* 0x0000000402027981 */ /* 0x002f22000c1e1b00 */
[----:B--2---:R-:W-:-:S06]  /*00e0*/  IMAD.WIDE R4, R11, 0x8, R4 ;  /* 0x000000080b047825 */ /* 0x004fcc00078e0204 */
[----:B------:R-:W4:Y:S01]  /*00f0*/  LDG.E.64 R4, desc[UR4][R4.64] ;  /* 0x0000000404047981 */ /* 0x000f22000c1e1b00 */
[----:B---3--:R-:W-:Y:S01]  /*0100*/  IMAD.WIDE R8, R11, 0x8, R8 ;  /* 0x000000080b087825 */ /* 0x008fe200078e0208 */
[----:B----4-:R-:W-:-:S07]  /*0110*/  DADD R6, R2, R4 ;  /* 0x0000000002067229 */ /* 0x010fce0000000004 */
[----:B------:R-:W-:Y:S01]  /*0120*/  STG.E.64 desc[UR4][R8.64], R6 ;  /* 0x0000000608007986 */ /* 0x000fe2000c101b04 */
[----:B------:R-:W-:Y:S05]  /*0130*/  EXIT ;  /* 0x000000000000794d */ /* 0x000fea0003800000 */
.L_x_0:
[----:B------:R-:W-:-:S00]  /*0140*/  BRA `(.L_x_0) ;  /* 0xfffffffc00fc7947 */ /* 0x000fc0000383ffff */
[----:B------:R-:W-:-:S00]  /*0150*/  NOP ;  /* 0x0000000000007918 */ /* 0x000fc00000000000 */
        /* <DEDUP_REMOVED lines=10> */
.L_x_1:


//--------------------- .nv.shared.reserved.0     --------------------------
	.section	.nv.shared.reserved.0,"aw",@nobits
	.weak		__nv_reservedSMEM_offset_0_alias
	.size		__nv_reservedSMEM_offset_0_alias, 0, 64
	.other		__nv_reservedSMEM_offset_0_alias,@"STO_CUDA_RESERVED_SHARED STV_DEFAULT"
__nv_reservedSMEM_offset_0_alias:
	.zero		0
	.zero		64


//--------------------- .nv.constant0.VecAdd_kernel --------------------------
	.section	.nv.constant0.VecAdd_kernel,"a",@progbits
	.sectionflags	@""
	.align	4
.nv.constant0.VecAdd_kernel:
	.zero		924


//--------------------- SYMBOLS --------------------------

	.type		.nv.reservedSmem.offset0,@object
	.size		.nv.reservedSmem.offset0,0x4
